	.headerflags	@"EF_CUDA_TEXMODE_UNIFIED EF_CUDA_64BIT_ADDRESS EF_CUDA_ACCELERATORS EF_CUDA_SM90 EF_CUDA_VIRTUAL_SM(EF_CUDA_SM90)"
	.elftype	@"ET_EXEC"


//--------------------- .nv.info                  --------------------------
	.section	.nv.info,"",@"SHT_CUDA_INFO"
	.align	4


	//----- nvinfo : EIATTR_REGCOUNT
	.align		4
        /*0000*/ 	.byte	0x04, 0x2f
        /*0002*/ 	.short	(.L_1 - .L_0)
	.align		4
.L_0:
        /*0004*/ 	.word	index@(triton_red_fused__to_copy_add_div_mul_pow_sum_12)
        /*0008*/ 	.word	0x00000020


	//----- nvinfo : EIATTR_MIN_STACK_SIZE
	.align		4
.L_1:
        /*000c*/ 	.byte	0x04, 0x12
        /*000e*/ 	.short	(.L_3 - .L_2)
	.align		4
.L_2:
        /*0010*/ 	.word	index@(triton_red_fused__to_copy_add_div_mul_pow_sum_12)
        /*0014*/ 	.word	0x00000000


	//----- nvinfo : EIATTR_FRAME_SIZE
	.align		4
.L_3:
        /*0018*/ 	.byte	0x04, 0x11
        /*001a*/ 	.short	(.L_5 - .L_4)
	.align		4
.L_4:
        /*001c*/ 	.word	index@(triton_red_fused__to_copy_add_div_mul_pow_sum_12)
        /*0020*/ 	.word	0x00000000


	//----- nvinfo : EIATTR_MIN_STACK_SIZE
	.align		4
.L_5:
        /*0024*/ 	.byte	0x04, 0x12
        /*0026*/ 	.short	(.L_7 - .L_6)
	.align		4
.L_6:
        /*0028*/ 	.word	index@(triton_red_fused__to_copy_add_div_mul_pow_sum_12)
        /*002c*/ 	.word	0x00000000
.L_7:


//--------------------- .nv.info.triton_red_fused__to_copy_add_div_mul_pow_sum_12 --------------------------
	.section	.nv.info.triton_red_fused__to_copy_add_div_mul_pow_sum_12,"",@"SHT_CUDA_INFO"
	.sectionflags	@""
	.align	4


	//----- nvinfo : EIATTR_CUDA_API_VERSION
	.align		4
        /*0000*/ 	.byte	0x04, 0x37
        /*0002*/ 	.short	(.L_9 - .L_8)
.L_8:
        /*0004*/ 	.word	0x0000007c


	//----- nvinfo : EIATTR_KPARAM_INFO
	.align		4
.L_9:
        /*0008*/ 	.byte	0x04, 0x17
        /*000a*/ 	.short	(.L_11 - .L_10)
.L_10:
        /*000c*/ 	.word	0x00000000
        /*0010*/ 	.short	0x0009
        /*0012*/ 	.short	0x0040
        /*0014*/ 	.byte	0x00, 0xf4, 0x21, 0x00


	//----- nvinfo : EIATTR_KPARAM_INFO
	.align		4
.L_11:
        /*0018*/ 	.byte	0x04, 0x17
        /*001a*/ 	.short	(.L_13 - .L_12)
.L_12:
        /*001c*/ 	.word	0x00000000
        /*0020*/ 	.short	0x0008
        /*0022*/ 	.short	0x003c
        /*0024*/ 	.byte	0x00, 0xf0, 0x11, 0x00


	//----- nvinfo : EIATTR_KPARAM_INFO
	.align		4
.L_13:
        /*0028*/ 	.byte	0x04, 0x17
        /*002a*/ 	.short	(.L_15 - .L_14)
.L_14:
        /*002c*/ 	.word	0x00000000
        /*0030*/ 	.short	0x0007
        /*0032*/ 	.short	0x0038
        /*0034*/ 	.byte	0x00, 0xf0, 0x11, 0x00


	//----- nvinfo : EIATTR_KPARAM_INFO
	.align		4
.L_15:
        /*0038*/ 	.byte	0x04, 0x17
        /*003a*/ 	.short	(.L_17 - .L_16)
.L_16:
        /*003c*/ 	.word	0x00000000
        /*0040*/ 	.short	0x0006
        /*0042*/ 	.short	0x0030
        /*0044*/ 	.byte	0x00, 0xf4, 0x21, 0x00


	//----- nvinfo : EIATTR_KPARAM_INFO
	.align		4
.L_17:
        /*0048*/ 	.byte	0x04, 0x17
        /*004a*/ 	.short	(.L_19 - .L_18)
.L_18:
        /*004c*/ 	.word	0x00000000
        /*0050*/ 	.short	0x0005
        /*0052*/ 	.short	0x0028
        /*0054*/ 	.byte	0x00, 0xf4, 0x21, 0x00


	//----- nvinfo : EIATTR_KPARAM_INFO
	.align		4
.L_19:
        /*0058*/ 	.byte	0x04, 0x17
        /*005a*/ 	.short	(.L_21 - .L_20)
.L_20:
        /*005c*/ 	.word	0x00000000
        /*0060*/ 	.short	0x0004
        /*0062*/ 	.short	0x0020
        /*0064*/ 	.byte	0x00, 0xf4, 0x21, 0x00


	//----- nvinfo : EIATTR_KPARAM_INFO
	.align		4
.L_21:
        /*0068*/ 	.byte	0x04, 0x17
        /*006a*/ 	.short	(.L_23 - .L_22)
.L_22:
        /*006c*/ 	.word	0x00000000
        /*0070*/ 	.short	0x0003
        /*0072*/ 	.short	0x0018
        /*0074*/ 	.byte	0x00, 0xf4, 0x21, 0x00


	//----- nvinfo : EIATTR_KPARAM_INFO
	.align		4
.L_23:
        /*0078*/ 	.byte	0x04, 0x17
        /*007a*/ 	.short	(.L_25 - .L_24)
.L_24:
        /*007c*/ 	.word	0x00000000
        /*0080*/ 	.short	0x0002
        /*0082*/ 	.short	0x0010
        /*0084*/ 	.byte	0x00, 0xf4, 0x21, 0x00


	//----- nvinfo : EIATTR_KPARAM_INFO
	.align		4
.L_25:
        /*0088*/ 	.byte	0x04, 0x17
        /*008a*/ 	.short	(.L_27 - .L_26)
.L_26:
        /*008c*/ 	.word	0x00000000
        /*0090*/ 	.short	0x0001
        /*0092*/ 	.short	0x0008
        /*0094*/ 	.byte	0x00, 0xf4, 0x21, 0x00


	//----- nvinfo : EIATTR_KPARAM_INFO
	.align		4
.L_27:
        /*0098*/ 	.byte	0x04, 0x17
        /*009a*/ 	.short	(.L_29 - .L_28)
.L_28:
        /*009c*/ 	.word	0x00000000
        /*00a0*/ 	.short	0x0000
        /*00a2*/ 	.short	0x0000
        /*00a4*/ 	.byte	0x00, 0xf4, 0x21, 0x00


	//----- nvinfo : EIATTR_SPARSE_MMA_MASK
	.align		4
.L_29:
        /*00a8*/ 	.byte	0x03, 0x50
        /*00aa*/ 	.short	0x0000


	//----- nvinfo : EIATTR_MAXREG_COUNT
	.align		4
        /*00ac*/ 	.byte	0x03, 0x1b
        /*00ae*/ 	.short	0x00ff


	//----- nvinfo : EIATTR_COOP_GROUP_MASK_REGIDS
	.align		4
        /*00b0*/ 	.byte	0x04, 0x29
        /*00b2*/ 	.short	(.L_31 - .L_30)


	//   ....[0]....
.L_30:
        /*00b4*/ 	.word	0xffffffff


	//   ....[1]....
        /*00b8*/ 	.word	0xffffffff


	//   ....[2]....
        /*00bc*/ 	.word	0xffffffff


	//   ....[3]....
        /*00c0*/ 	.word	0xffffffff


	//----- nvinfo : EIATTR_COOP_GROUP_INSTR_OFFSETS
	.align		4
.L_31:
        /*00c4*/ 	.byte	0x04, 0x28
        /*00c6*/ 	.short	(.L_33 - .L_32)


	//   ....[0]....
.L_32:
        /*00c8*/ 	.word	0x000005e0


	//   ....[1]....
        /*00cc*/ 	.word	0x00000600


	//   ....[2]....
        /*00d0*/ 	.word	0x00000620


	//   ....[3]....
        /*00d4*/ 	.word	0x00000640


	//----- nvinfo : EIATTR_EXIT_INSTR_OFFSETS
	.align		4
.L_33:
        /*00d8*/ 	.byte	0x04, 0x1c
        /*00da*/ 	.short	(.L_35 - .L_34)


	//   ....[0]....
.L_34:
        /*00dc*/ 	.word	0x00000c10


	//----- nvinfo : EIATTR_REQNTID
	.align		4
.L_35:
        /*00e0*/ 	.byte	0x04, 0x10
        /*00e2*/ 	.short	(.L_37 - .L_36)
.L_36:
        /*00e4*/ 	.word	0x00000100
        /*00e8*/ 	.word	0x00000001
        /*00ec*/ 	.word	0x00000001


	//----- nvinfo : EIATTR_CBANK_PARAM_SIZE
	.align		4
.L_37:
        /*00f0*/ 	.byte	0x03, 0x19
        /*00f2*/ 	.short	0x0048


	//----- nvinfo : EIATTR_PARAM_CBANK
	.align		4
        /*00f4*/ 	.byte	0x04, 0x0a
        /*00f6*/ 	.short	(.L_39 - .L_38)
	.align		4
.L_38:
        /*00f8*/ 	.word	index@(.nv.constant0.triton_red_fused__to_copy_add_div_mul_pow_sum_12)
        /*00fc*/ 	.short	0x0210
        /*00fe*/ 	.short	0x0048


	//----- nvinfo : EIATTR_SW_WAR
	.align		4
.L_39:
        /*0100*/ 	.byte	0x04, 0x36
        /*0102*/ 	.short	(.L_41 - .L_40)
.L_40:
        /*0104*/ 	.word	0x00000008
.L_41:


//--------------------- .nv.callgraph             --------------------------
	.section	.nv.callgraph,"",@"SHT_CUDA_CALLGRAPH"
	.align	4
	.sectionentsize	8
	.align		4
        /*0000*/ 	.word	0x00000000
	.align		4
        /*0004*/ 	.word	0xffffffff
	.align		4
        /*0008*/ 	.word	0x00000000
	.align		4
        /*000c*/ 	.word	0xfffffffe
	.align		4
        /*0010*/ 	.word	0x00000000
	.align		4
        /*0014*/ 	.word	0xfffffffd
	.align		4
        /*0018*/ 	.word	0x00000000
	.align		4
        /*001c*/ 	.word	0xfffffffc


//--------------------- .text.triton_red_fused__to_copy_add_div_mul_pow_sum_12 --------------------------
	.section	.text.triton_red_fused__to_copy_add_div_mul_pow_sum_12,"ax",@progbits
	.align	128
        .global         triton_red_fused__to_copy_add_div_mul_pow_sum_12
        .type           triton_red_fused__to_copy_add_div_mul_pow_sum_12,@function
        .size           triton_red_fused__to_copy_add_div_mul_pow_sum_12,(.L_x_3 - triton_red_fused__to_copy_add_div_mul_pow_sum_12)
        .other          triton_red_fused__to_copy_add_div_mul_pow_sum_12,@"STO_CUDA_ENTRY STV_DEFAULT"
triton_red_fused__to_copy_add_div_mul_pow_sum_12:
.text.triton_red_fused__to_copy_add_div_mul_pow_sum_12:
[----:B------:R-:W0:Y:S02]  /*0000*/  LDC R1, c[0x0][0x28] ;  /* 0x00000a00ff017b82 */ /* 0x000e240000000800 */
[----:B------:R-:W1:Y:S01]  /*0010*/  S2R R2, SR_TID.X ;  /* 0x0000000000027919 */ /* 0x000e620000002100 */
[----:B------:R-:W2:Y:S01]  /*0020*/  S2UR UR4, SR_CTAID.X ;  /* 0x00000000000479c3 */ /* 0x000ea20000002500 */
[----:B------:R-:W-:Y:S01]  /*0030*/  HFMA2.MMA R26, -RZ, RZ, 0, 0 ;  /* 0x00000000ff1a7435 */ /* 0x000fe200000001ff */
[----:B------:R-:W-:Y:S01]  /*0040*/  ULDC UR5, c[0x0][0x248] ;  /* 0x0000920000057ab9 */ /* 0x000fe20000000800 */
[----:B------:R-:W-:Y:S01]  /*0050*/  HFMA2.MMA R5, -RZ, RZ, 0, 0 ;  /* 0x00000000ff057435 */ /* 0x000fe200000001ff */
[----:B------:R-:W-:Y:S01]  /*0060*/  MOV R7, 0xffffffc0 ;  /* 0xffffffc000077802 */ /* 0x000fe20000000f00 */
[----:B------:R-:W-:Y:S01]  /*0070*/  HFMA2.MMA R9, -RZ, RZ, 0, 0 ;  /* 0x00000000ff097435 */ /* 0x000fe200000001ff */
[----:B------:R-:W-:Y:S02]  /*0080*/  MOV R8, 0xffffffff ;  /* 0xffffffff00087802 */ /* 0x000fe40000000f00 */
[----:B------:R-:W3:Y:S01]  /*0090*/  LDC.64 R22, c[0x0][0x228] ;  /* 0x00008a00ff167b82 */ /* 0x000ee20000000a00 */
[----:B------:R-:W-:Y:S01]  /*00a0*/  MOV R6, RZ ;  /* 0x000000ff00067202 */ /* 0x000fe20000000f00 */
[----:B--2---:R-:W-:Y:S01]  /*00b0*/  USHF.L.U32 UR4, UR4, 0x4, URZ ;  /* 0x0000000404047899 */ /* 0x004fe2000800063f */
[----:B-1----:R-:W-:-:S02]  /*00c0*/  SHF.R.U32.HI R4, RZ, 0x4, R2 ;  /* 0x00000004ff047819 */ /* 0x002fc40000011602 */
[----:B------:R-:W-:Y:S02]  /*00d0*/  LOP3.LUT R3, R2, 0xf, RZ, 0xc0, !PT ;  /* 0x0000000f02037812 */ /* 0x000fe400078ec0ff */
[----:B------:R-:W-:Y:S02]  /*00e0*/  SGXT.U32 R4, R4, 0x4 ;  /* 0x000000040404781a */ /* 0x000fe40000000000 */
[----:B------:R-:W-:Y:S01]  /*00f0*/  SHF.L.U32 R2, R2, 0x2, RZ ;  /* 0x0000000202027819 */ /* 0x000fe200000006ff */
[----:B---3--:R-:W-:Y:S01]  /*0100*/  IMAD.WIDE.U32 R22, R3, 0x8, R22 ;  /* 0x0000000803167825 */ /* 0x008fe200078e0016 */
[----:B------:R-:W-:Y:S02]  /*0110*/  LOP3.LUT R4, R4, UR4, RZ, 0xfc, !PT ;  /* 0x0000000404047c12 */ /* 0x000fe4000f8efcff */
[----:B------:R-:W-:Y:S02]  /*0120*/  LOP3.LUT R11, R2, 0x3c, RZ, 0xc0, !PT ;  /* 0x0000003c020b7812 */ /* 0x000fe400078ec0ff */
[----:B------:R-:W-:-:S02]  /*0130*/  MOV R0, R22 ;  /* 0x0000001600007202 */ /* 0x000fc40000000f00 */
[----:B------:R-:W-:Y:S02]  /*0140*/  MOV R3, R23 ;  /* 0x0000001700037202 */ /* 0x000fe40000000f00 */
[C---:B------:R-:W-:Y:S02]  /*0150*/  LEA R2, R4.reuse, R11, 0xc ;  /* 0x0000000b04027211 */ /* 0x040fe400078e60ff */
[----:B------:R-:W-:Y:S01]  /*0160*/  ISETP.GE.AND P1, PT, R4, UR5, PT ;  /* 0x0000000504007c0c */ /* 0x000fe2000bf26270 */
[----:B------:R-:W-:-:S12]  /*0170*/  ULDC.64 UR4, c[0x0][0x208] ;  /* 0x0000820000047ab9 */ /* 0x000fd80000000a00 */
.L_x_0:
[----:B------:R-:W1:Y:S01]  /*0180*/  LDC.64 R20, c[0x0][0x218] ;  /* 0x00008600ff147b82 */ /* 0x000e620000000a00 */
[----:B------:R-:W-:Y:S02]  /*0190*/  IADD3 R7, P0, R7, 0x40, RZ ;  /* 0x0000004007077810 */ /* 0x000fe40007f1e0ff */
[----:B------:R-:W-:Y:S02]  /*01a0*/  CS2R R12, SRZ ;  /* 0x00000000000c7805 */ /* 0x000fe4000001ff00 */
[----:B------:R-:W-:Y:S02]  /*01b0*/  CS2R R16, SRZ ;  /* 0x0000000000107805 */ /* 0x000fe4000001ff00 */
[----:B------:R-:W-:Y:S01]  /*01c0*/  LOP3.LUT R15, R2, R7, RZ, 0xfc, !PT ;  /* 0x00000007020f7212 */ /* 0x000fe200078efcff */
[----:B------:R-:W2:Y:S08]  /*01d0*/  LDC.64 R24, c[0x0][0x220] ;  /* 0x00008800ff187b82 */ /* 0x000eb00000000a00 */
[----:B------:R-:W3:Y:S08]  /*01e0*/  LDC.64 R10, c[0x0][0x238] ;  /* 0x00008e00ff0a7b82 */ /* 0x000ef00000000a00 */
[----:B------:R-:W4:Y:S01]  /*01f0*/  LDC.64 R18, c[0x0][0x230] ;  /* 0x00008c00ff127b82 */ /* 0x000f220000000a00 */
[----:B-1----:R-:W-:-:S05]  /*0200*/  IMAD.WIDE R20, R15, 0x2, R20 ;  /* 0x000000020f147825 */ /* 0x002fca00078e0214 */
[----:B------:R-:W5:Y:S01]  /*0210*/  @!P1 LDG.E.EL.64 R12, desc[UR4][R20.64] ;  /* 0x00000004140c9981 */ /* 0x000f62000c2e1b00 */
[----:B--2---:R-:W-:-:S05]  /*0220*/  IMAD.WIDE R24, R15, 0x2, R24 ;  /* 0x000000020f187825 */ /* 0x004fca00078e0218 */
[----:B------:R-:W2:Y:S01]  /*0230*/  @!P1 LDG.E.EL.64 R16, desc[UR4][R24.64] ;  /* 0x0000000418109981 */ /* 0x000ea2000c2e1b00 */
[C---:B---3--:R-:W-:Y:S01]  /*0240*/  IMAD.WIDE R28, R15.reuse, 0x2, R10 ;  /* 0x000000020f1c7825 */ /* 0x048fe200078e020a */
[----:B------:R-:W-:Y:S02]  /*0250*/  CS2R R10, SRZ ;  /* 0x00000000000a7805 */ /* 0x000fe4000001ff00 */
[----:B------:R1:W3:Y:S01]  /*0260*/  LDG.E.EL.64 R20, desc[UR4][R22.64] ;  /* 0x0000000416147981 */ /* 0x0002e2000c2e1b00 */
[----:B----4-:R-:W-:Y:S01]  /*0270*/  IMAD.WIDE R18, R15, 0x2, R18 ;  /* 0x000000020f127825 */ /* 0x010fe200078e0212 */
[----:B------:R-:W-:-:S04]  /*0280*/  CS2R R14, SRZ ;  /* 0x00000000000e7805 */ /* 0x000fc8000001ff00 */
[----:B------:R4:W3:Y:S04]  /*0290*/  @!P1 LDG.E.EL.64 R10, desc[UR4][R18.64] ;  /* 0x00000004120a9981 */ /* 0x0008e8000c2e1b00 */
[----:B------:R3:W3:Y:S01]  /*02a0*/  @!P1 LDG.E.EL.64 R14, desc[UR4][R28.64] ;  /* 0x000000041c0e9981 */ /* 0x0006e2000c2e1b00 */
[----:B------:R-:W-:Y:S02]  /*02b0*/  IADD3.X R8, RZ, R8, RZ, P0, !PT ;  /* 0x00000008ff087210 */ /* 0x000fe400007fe4ff */
[----:B------:R-:W-:-:S04]  /*02c0*/  ISETP.GE.U32.AND P0, PT, R7, 0xfc0, PT ;  /* 0x00000fc00700780c */ /* 0x000fc80003f06070 */
[----:B------:R-:W-:Y:S02]  /*02d0*/  ISETP.GE.U32.AND.EX P0, PT, R8, RZ, PT, P0 ;  /* 0x000000ff0800720c */ /* 0x000fe40003f06100 */
[----:B-1----:R-:W-:-:S04]  /*02e0*/  IADD3 R22, P2, R22, 0x80, RZ ;  /* 0x0000008016167810 */ /* 0x002fc80007f5e0ff */
[----:B------:R-:W-:Y:S01]  /*02f0*/  IADD3.X R23, RZ, R23, RZ, P2, !PT ;  /* 0x00000017ff177210 */ /* 0x000fe200017fe4ff */
[----:B-----5:R-:W-:Y:S02]  /*0300*/  HADD2.F32 R24, -RZ, R12.H0_H0 ;  /* 0x2000000cff187230 */ /* 0x020fe40000004100 */
[----:B------:R-:W-:Y:S02]  /*0310*/  HADD2.F32 R12, -RZ, R12.H1_H1 ;  /* 0x3000000cff0c7230 */ /* 0x000fe40000004100 */
[----:B--2---:R-:W-:Y:S02]  /*0320*/  HADD2.F32 R25, -RZ, R16.H0_H0 ;  /* 0x20000010ff197230 */ /* 0x004fe40000004100 */
[----:B------:R-:W-:Y:S02]  /*0330*/  HADD2.F32 R27, -RZ, R16.H1_H1 ;  /* 0x30000010ff1b7230 */ /* 0x000fe40000004100 */
[----:B----4-:R-:W-:Y:S02]  /*0340*/  HADD2.F32 R18, -RZ, R17.H0_H0 ;  /* 0x20000011ff127230 */ /* 0x010fe40000004100 */
[----:B------:R-:W-:Y:S01]  /*0350*/  FADD R24, R24, R25 ;  /* 0x0000001918187221 */ /* 0x000fe20000000000 */
[----:B------:R-:W-:-:S02]  /*0360*/  HADD2.F32 R25, -RZ, R13.H0_H0 ;  /* 0x2000000dff197230 */ /* 0x000fc40000004100 */
[----:B------:R-:W-:Y:S01]  /*0370*/  FADD R16, R12, R27 ;  /* 0x0000001b0c107221 */ /* 0x000fe20000000000 */
[----:B------:R-:W-:Y:S02]  /*0380*/  HADD2.F32 R13, -RZ, R13.H1_H1 ;  /* 0x3000000dff0d7230 */ /* 0x000fe40000004100 */
[----:B------:R-:W-:Y:S01]  /*0390*/  FADD R12, R25, R18 ;  /* 0x00000012190c7221 */ /* 0x000fe20000000000 */
[----:B------:R-:W-:Y:S02]  /*03a0*/  HADD2.F32 R18, -RZ, R17.H1_H1 ;  /* 0x30000011ff127230 */ /* 0x000fe40000004100 */
[----:B---3--:R-:W-:Y:S02]  /*03b0*/  HADD2.F32 R28, -RZ, R10.H0_H0 ;  /* 0x2000000aff1c7230 */ /* 0x008fe40000004100 */
[----:B------:R-:W-:Y:S02]  /*03c0*/  HADD2.F32 R25, -RZ, R10.H1_H1 ;  /* 0x3000000aff197230 */ /* 0x000fe40000004100 */
[----:B------:R-:W-:-:S02]  /*03d0*/  HADD2.F32 R17, -RZ, R14.H0_H0 ;  /* 0x2000000eff117230 */ /* 0x000fc40000004100 */
[----:B------:R-:W-:Y:S02]  /*03e0*/  HADD2.F32 R10, -RZ, R14.H1_H1 ;  /* 0x3000000eff0a7230 */ /* 0x000fe40000004100 */
[----:B------:R-:W-:Y:S02]  /*03f0*/  HADD2.F32 R19, -RZ, R15.H0_H0 ;  /* 0x2000000fff137230 */ /* 0x000fe40000004100 */
[----:B------:R-:W-:Y:S02]  /*0400*/  HADD2.F32 R14, -RZ, R11.H1_H1 ;  /* 0x3000000bff0e7230 */ /* 0x000fe40000004100 */
[----:B------:R-:W-:Y:S02]  /*0410*/  HADD2.F32 R15, -RZ, R15.H1_H1 ;  /* 0x3000000fff0f7230 */ /* 0x000fe40000004100 */
[----:B------:R-:W-:Y:S02]  /*0420*/  HADD2.F32 R27, -RZ, R21.H0_H0 ;  /* 0x20000015ff1b7230 */ /* 0x000fe40000004100 */
[----:B------:R-:W-:Y:S01]  /*0430*/  FADD R13, R13, R18 ;  /* 0x000000120d0d7221 */ /* 0x000fe20000000000 */
[----:B------:R-:W-:-:S02]  /*0440*/  HADD2.F32 R18, -RZ, R11.H0_H0 ;  /* 0x2000000bff127230 */ /* 0x000fc40000004100 */
[----:B------:R-:W-:Y:S01]  /*0450*/  FADD R14, R14, R15 ;  /* 0x0000000f0e0e7221 */ /* 0x000fe20000000000 */
[----:B------:R-:W-:Y:S01]  /*0460*/  FADD R10, R25, R10 ;  /* 0x0000000a190a7221 */ /* 0x000fe20000000000 */
[----:B------:R-:W-:Y:S01]  /*0470*/  FMUL R15, R27, R12 ;  /* 0x0000000c1b0f7220 */ /* 0x000fe20000400000 */
[----:B------:R-:W-:Y:S02]  /*0480*/  HADD2.F32 R11, -RZ, R20.H0_H0 ;  /* 0x20000014ff0b7230 */ /* 0x000fe40000004100 */
[----:B------:R-:W-:Y:S02]  /*0490*/  HADD2.F32 R25, -RZ, R20.H1_H1 ;  /* 0x30000014ff197230 */ /* 0x000fe40000004100 */
[----:B------:R-:W-:Y:S02]  /*04a0*/  HADD2.F32 R12, -RZ, R21.H1_H1 ;  /* 0x30000015ff0c7230 */ /* 0x000fe40000004100 */
[----:B------:R-:W-:Y:S01]  /*04b0*/  FADD R17, R28, R17 ;  /* 0x000000111c117221 */ /* 0x000fe20000000000 */
[----:B------:R-:W-:Y:S01]  /*04c0*/  FADD R19, R18, R19 ;  /* 0x0000001312137221 */ /* 0x000fe20000000000 */
[----:B------:R-:W-:Y:S01]  /*04d0*/  FMUL R11, R11, R24 ;  /* 0x000000180b0b7220 */ /* 0x000fe20000400000 */
[----:B------:R-:W-:Y:S01]  /*04e0*/  FMUL R16, R25, R16 ;  /* 0x0000001019107220 */ /* 0x000fe20000400000 */
[----:B------:R-:W-:Y:S01]  /*04f0*/  FMUL R12, R12, R13 ;  /* 0x0000000d0c0c7220 */ /* 0x000fe20000400000 */
[----:B------:R-:W-:Y:S01]  /*0500*/  @!P1 FFMA R6, R15, R19, R6 ;  /* 0x000000130f069223 */ /* 0x000fe20000000006 */
[----:B------:R-:W-:Y:S01]  /*0510*/  @!P1 FFMA R26, R11, R17, R26 ;  /* 0x000000110b1a9223 */ /* 0x000fe2000000001a */
[----:B------:R-:W-:Y:S01]  /*0520*/  @!P1 FFMA R5, R16, R10, R5 ;  /* 0x0000000a10059223 */ /* 0x000fe20000000005 */
[----:B------:R-:W-:Y:S01]  /*0530*/  @!P1 FFMA R9, R12, R14, R9 ;  /* 0x0000000e0c099223 */ /* 0x000fe20000000009 */
[----:B------:R-:W-:Y:S06]  /*0540*/  @!P0 BRA `(.L_x_0) ;  /* 0xfffffffc000c8947 */ /* 0x000fec000383ffff */
[----:B------:R-:W1:Y:S01]  /*0550*/  LDC.64 R10, c[0x0][0x240] ;  /* 0x00009000ff0a7b82 */ /* 0x000e620000000a00 */
[----:B------:R-:W-:Y:S01]  /*0560*/  MOV R12, RZ ;  /* 0x000000ff000c7202 */ /* 0x000fe20000000f00 */
[----:B-1----:R-:W-:-:S05]  /*0570*/  IMAD.WIDE R10, R4, 0x4, R10 ;  /* 0x00000004040a7825 */ /* 0x002fca00078e020a */
[----:B------:R-:W2:Y:S01]  /*0580*/  @!P1 LDG.E.EL R12, desc[UR4][R10.64] ;  /* 0x000000040a0c9981 */ /* 0x000ea2000c2e1900 */
[----:B------:R-:W-:Y:S01]  /*0590*/  FADD R5, R26, R5 ;  /* 0x000000051a057221 */ /* 0x000fe20000000000 */
[----:B------:R-:W-:Y:S02]  /*05a0*/  MOV R13, 0xffffffc0 ;  /* 0xffffffc0000d7802 */ /* 0x000fe40000000f00 */
[----:B------:R-:W-:Y:S01]  /*05b0*/  MOV R19, 0xffffffff ;  /* 0xffffffff00137802 */ /* 0x000fe20000000f00 */
[----:B------:R-:W-:-:S04]  /*05c0*/  FADD R6, R6, R5 ;  /* 0x0000000506067221 */ /* 0x000fc80000000000 */
[----:B------:R-:W-:-:S05]  /*05d0*/  FADD R6, R9, R6 ;  /* 0x0000000609067221 */ /* 0x000fca0000000000 */
[----:B------:R-:W1:Y:S02]  /*05e0*/  SHFL.BFLY PT, R5, R6, 0x8, 0x1f ;  /* 0x0d001f0006057f89 */ /* 0x000e6400000e0000 */
[----:B-1----:R-:W-:-:S05]  /*05f0*/  FADD R5, R6, R5 ;  /* 0x0000000506057221 */ /* 0x002fca0000000000 */
[----:B------:R-:W1:Y:S02]  /*0600*/  SHFL.BFLY PT, R4, R5, 0x4, 0x1f ;  /* 0x0c801f0005047f89 */ /* 0x000e6400000e0000 */
[----:B-1----:R-:W-:-:S05]  /*0610*/  FADD R4, R5, R4 ;  /* 0x0000000405047221 */ /* 0x002fca0000000000 */
[----:B------:R-:W1:Y:S02]  /*0620*/  SHFL.BFLY PT, R7, R4, 0x2, 0x1f ;  /* 0x0c401f0004077f89 */ /* 0x000e6400000e0000 */
[----:B-1----:R-:W-:-:S05]  /*0630*/  FADD R7, R4, R7 ;  /* 0x0000000704077221 */ /* 0x002fca0000000000 */
[----:B------:R-:W1:Y:S02]  /*0640*/  SHFL.BFLY PT, R8, R7, 0x1, 0x1f ;  /* 0x0c201f0007087f89 */ /* 0x000e6400000e0000 */
[----:B-1----:R-:W-:-:S04]  /*0650*/  FADD R8, R7, R8 ;  /* 0x0000000807087221 */ /* 0x002fc80000000000 */
[----:B------:R-:W-:Y:S01]  /*0660*/  FMUL R8, R8, -0.5 ;  /* 0xbf00000008087820 */ /* 0x000fe20000400000 */
[----:B--2---:R-:W-:-:S04]  /*0670*/  FMUL R9, R12, R12 ;  /* 0x0000000c0c097220 */ /* 0x004fc80000400000 */
[----:B------:R-:W-:-:S04]  /*0680*/  FMUL R9, R9, R12 ;  /* 0x0000000c09097220 */ /* 0x000fc80000400000 */
[----:B------:R-:W-:-:S04]  /*0690*/  FMUL R8, R8, R9 ;  /* 0x0000000908087220 */ /* 0x000fc80000400000 */
[----:B------:R-:W-:-:S07]  /*06a0*/  FMUL R18, R8, 0.000244140625 ;  /* 0x3980000008127820 */ /* 0x000fce0000400000 */
.L_x_1:
[----:B-1----:R-:W1:Y:S01]  /*06b0*/  LDC.64 R22, c[0x0][0x218] ;  /* 0x00008600ff167b82 */ /* 0x002e620000000a00 */
[----:B------:R-:W-:Y:S02]  /*06c0*/  IADD3 R13, P0, R13, 0x40, RZ ;  /* 0x000000400d0d7810 */ /* 0x000fe40007f1e0ff */
[----:B------:R-:W-:Y:S02]  /*06d0*/  CS2R R4, SRZ ;  /* 0x0000000000047805 */ /* 0x000fe4000001ff00 */
[----:B------:R-:W-:Y:S02]  /*06e0*/  CS2R R6, SRZ ;  /* 0x0000000000067805 */ /* 0x000fe4000001ff00 */
[----:B------:R-:W-:Y:S01]  /*06f0*/  LOP3.LUT R21, R2, R13, RZ, 0xfc, !PT ;  /* 0x0000000d02157212 */ /* 0x000fe200078efcff */
[----:B------:R-:W2:Y:S08]  /*0700*/  LDC.64 R8, c[0x0][0x220] ;  /* 0x00008800ff087b82 */ /* 0x000eb00000000a00 */
[----:B------:R-:W3:Y:S08]  /*0710*/  LDC.64 R16, c[0x0][0x238] ;  /* 0x00008e00ff107b82 */ /* 0x000ef00000000a00 */
[----:B------:R-:W4:Y:S01]  /*0720*/  LDC.64 R14, c[0x0][0x230] ;  /* 0x00008c00ff0e7b82 */ /* 0x000f220000000a00 */
[----:B-1----:R-:W-:Y:S01]  /*0730*/  IMAD.WIDE R22, R21, 0x2, R22 ;  /* 0x0000000215167825 */ /* 0x002fe200078e0216 */
[----:B------:R-:W-:-:S04]  /*0740*/  CS2R R10, SRZ ;  /* 0x00000000000a7805 */ /* 0x000fc8000001ff00 */
[----:B------:R-:W5:Y:S01]  /*0750*/  @!P1 LDG.E.EF.64 R4, desc[UR4][R22.64] ;  /* 0x0000000416049981 */ /* 0x000f62000c0e1b00 */
[----:B--2---:R-:W-:Y:S01]  /*0760*/  IMAD.WIDE R26, R21, 0x2, R8 ;  /* 0x00000002151a7825 */ /* 0x004fe200078e0208 */
[----:B------:R-:W-:-:S04]  /*0770*/  CS2R R8, SRZ ;  /* 0x0000000000087805 */ /* 0x000fc8000001ff00 */
[----:B------:R-:W2:Y:S01]  /*0780*/  @!P1 LDG.E.EF.64 R6, desc[UR4][R26.64] ;  /* 0x000000041a069981 */ /* 0x000ea2000c0e1b00 */
[C---:B---3--:R-:W-:Y:S02]  /*0790*/  IMAD.WIDE R28, R21.reuse, 0x2, R16 ;  /* 0x00000002151c7825 */ /* 0x048fe400078e0210 */
[----:B------:R-:W1:Y:S03]  /*07a0*/  LDC.64 R16, c[0x0][0x210] ;  /* 0x00008400ff107b82 */ /* 0x000e660000000a00 */
[----:B------:R-:W3:Y:S01]  /*07b0*/  @!P1 LDG.E.EF.64 R10, desc[UR4][R28.64] ;  /* 0x000000041c0a9981 */ /* 0x000ee2000c0e1b00 */
[----:B----4-:R-:W-:-:S05]  /*07c0*/  IMAD.WIDE R24, R21, 0x2, R14 ;  /* 0x0000000215187825 */ /* 0x010fca00078e020e */
[----:B------:R4:W3:Y:S01]  /*07d0*/  @!P1 LDG.E.EF.64 R8, desc[UR4][R24.64] ;  /* 0x0000000418089981 */ /* 0x0008e2000c0e1b00 */
[----:B------:R-:W-:Y:S02]  /*07e0*/  MOV R14, R0 ;  /* 0x00000000000e7202 */ /* 0x000fe40000000f00 */
[----:B------:R-:W-:-:S06]  /*07f0*/  MOV R15, R3 ;  /* 0x00000003000f7202 */ /* 0x000fcc0000000f00 */
[----:B------:R-:W3:Y:S01]  /*0800*/  LDG.E.EL.64 R14, desc[UR4][R14.64] ;  /* 0x000000040e0e7981 */ /* 0x000ee2000c2e1b00 */
[----:B-1----:R-:W-:Y:S01]  /*0810*/  IMAD.WIDE R16, R21, 0x2, R16 ;  /* 0x0000000215107825 */ /* 0x002fe200078e0210 */
[----:B------:R-:W-:-:S06]  /*0820*/  CS2R R20, SRZ ;  /* 0x0000000000147805 */ /* 0x000fcc000001ff00 */
[----:B------:R-:W3:Y:S01]  /*0830*/  @!P1 LDG.E.EF.64 R20, desc[UR4][R16.64] ;  /* 0x0000000410149981 */ /* 0x000ee2000c0e1b00 */
[----:B------:R-:W-:Y:S02]  /*0840*/  IADD3.X R19, RZ, R19, RZ, P0, !PT ;  /* 0x00000013ff137210 */ /* 0x000fe400007fe4ff */
[----:B------:R-:W-:-:S04]  /*0850*/  ISETP.GE.U32.AND P0, PT, R13, 0xfc0, PT ;  /* 0x00000fc00d00780c */ /* 0x000fc80003f06070 */
[----:B------:R-:W-:Y:S02]  /*0860*/  ISETP.GE.U32.AND.EX P0, PT, R19, RZ, PT, P0 ;  /* 0x000000ff1300720c */ /* 0x000fe40003f06100 */
[----:B------:R-:W-:-:S04]  /*0870*/  IADD3 R0, P2, R0, 0x80, RZ ;  /* 0x0000008000007810 */ /* 0x000fc80007f5e0ff */
[----:B------:R-:W-:Y:S01]  /*0880*/  IADD3.X R3, RZ, R3, RZ, P2, !PT ;  /* 0x00000003ff037210 */ /* 0x000fe200017fe4ff */
[----:B-----5:R-:W-:Y:S02]  /*0890*/  HADD2.F32 R22, -RZ, R4.H0_H0 ;  /* 0x20000004ff167230 */ /* 0x020fe40000004100 */
[----:B--2---:R-:W-:Y:S02]  /*08a0*/  HADD2.F32 R23, -RZ, R6.H0_H0 ;  /* 0x20000006ff177230 */ /* 0x004fe40000004100 */
[----:B----4-:R-:W-:Y:S02]  /*08b0*/  HADD2.F32 R25, -RZ, R6.H1_H1 ;  /* 0x30000006ff197230 */ /* 0x010fe40000004100 */
[----:B------:R-:W-:Y:S02]  /*08c0*/  HADD2.F32 R6, -RZ, R5.H1_H1 ;  /* 0x30000005ff067230 */ /* 0x000fe40000004100 */
[----:B------:R-:W-:Y:S01]  /*08d0*/  FADD R22, R22, R23 ;  /* 0x0000001716167221 */ /* 0x000fe20000000000 */
[----:B------:R-:W-:-:S02]  /*08e0*/  HADD2.F32 R23, -RZ, R5.H0_H0 ;  /* 0x20000005ff177230 */ /* 0x000fc40000004100 */
[----:B------:R-:W-:Y:S02]  /*08f0*/  HADD2.F32 R5, -RZ, R7.H1_H1 ;  /* 0x30000007ff057230 */ /* 0x000fe40000004100 */
[----:B------:R-:W-:Y:S02]  /*0900*/  HADD2.F32 R26, -RZ, R7.H0_H0 ;  /* 0x20000007ff1a7230 */ /* 0x000fe40000004100 */
[----:B---3--:R-:W-:Y:S02]  /*0910*/  HADD2.F32 R24, -RZ, R10.H0_H0 ;  /* 0x2000000aff187230 */ /* 0x008fe40000004100 */
[----:B------:R-:W-:Y:S02]  /*0920*/  HADD2.F32 R4, -RZ, R4.H1_H1 ;  /* 0x30000004ff047230 */ /* 0x000fe40000004100 */
[----:B------:R-:W-:Y:S02]  /*0930*/  HADD2.F32 R7, -RZ, R8.H0_H0 ;  /* 0x20000008ff077230 */ /* 0x000fe40000004100 */
[----:B------:R-:W-:Y:S01]  /*0940*/  FADD R6, R6, R5 ;  /* 0x0000000506067221 */ /* 0x000fe20000000000 */
[----:B------:R-:W-:Y:S01]  /*0950*/  FADD R5, R23, R26 ;  /* 0x0000001a17057221 */ /* 0x000fe20000000000 */
[----:B------:R-:W-:-:S02]  /*0960*/  HADD2.F32 R23, -RZ, R8.H1_H1 ;  /* 0x30000008ff177230 */ /* 0x000fc40000004100 */
[----:B------:R-:W-:Y:S01]  /*0970*/  FADD R4, R4, R25 ;  /* 0x0000001904047221 */ /* 0x000fe20000000000 */
[----:B------:R-:W-:Y:S01]  /*0980*/  FADD R7, R7, R24 ;  /* 0x0000001807077221 */ /* 0x000fe20000000000 */
[----:B------:R-:W-:Y:S02]  /*0990*/  HADD2.F32 R10, -RZ, R10.H1_H1 ;  /* 0x3000000aff0a7230 */ /* 0x000fe40000004100 */
[----:B------:R-:W-:Y:S02]  /*09a0*/  HADD2.F32 R24, -RZ, R9.H0_H0 ;  /* 0x20000009ff187230 */ /* 0x000fe40000004100 */
[----:B------:R-:W-:Y:S02]  /*09b0*/  HADD2.F32 R27, -RZ, R11.H0_H0 ;  /* 0x2000000bff1b7230 */ /* 0x000fe40000004100 */
[----:B------:R-:W-:Y:S02]  /*09c0*/  HADD2.F32 R8, -RZ, R9.H1_H1 ;  /* 0x30000009ff087230 */ /* 0x000fe40000004100 */
[----:B------:R-:W-:-:S02]  /*09d0*/  HADD2.F32 R25, -RZ, R11.H1_H1 ;  /* 0x3000000bff197230 */ /* 0x000fc40000004100 */
[----:B------:R-:W-:Y:S01]  /*09e0*/  FADD R10, R23, R10 ;  /* 0x0000000a170a7221 */ /* 0x000fe20000000000 */
[----:B------:R-:W-:Y:S02]  /*09f0*/  HADD2.F32 R9, -RZ, R14.H0_H0 ;  /* 0x2000000eff097230 */ /* 0x000fe40000004100 */
[----:B------:R-:W-:Y:S01]  /*0a00*/  FADD R11, R24, R27 ;  /* 0x0000001b180b7221 */ /* 0x000fe20000000000 */
[----:B------:R-:W-:Y:S02]  /*0a10*/  HADD2.F32 R23, -RZ, R14.H1_H1 ;  /* 0x3000000eff177230 */ /* 0x000fe40000004100 */
[----:B------:R-:W-:Y:S01]  /*0a20*/  FADD R8, R8, R25 ;  /* 0x0000001908087221 */ /* 0x000fe20000000000 */
[----:B------:R-:W-:Y:S02]  /*0a30*/  HADD2.F32 R14, -RZ, R15.H0_H0 ;  /* 0x2000000fff0e7230 */ /* 0x000fe40000004100 */
[----:B------:R-:W-:Y:S01]  /*0a40*/  FADD R7, R7, R7 ;  /* 0x0000000707077221 */ /* 0x000fe20000000000 */
[----:B------:R-:W-:-:S02]  /*0a50*/  HADD2.F32 R25, -RZ, R15.H1_H1 ;  /* 0x3000000fff197230 */ /* 0x000fc40000004100 */
[----:B------:R-:W-:Y:S01]  /*0a60*/  FADD R11, R11, R11 ;  /* 0x0000000b0b0b7221 */ /* 0x000fe20000000000 */
[----:B------:R-:W-:Y:S01]  /*0a70*/  FMUL R23, R23, R4 ;  /* 0x0000000417177220 */ /* 0x000fe20000400000 */
[----:B------:R-:W-:Y:S01]  /*0a80*/  FMUL R27, R14, R5 ;  /* 0x000000050e1b7220 */ /* 0x000fe20000400000 */
[----:B------:R-:W-:Y:S01]  /*0a90*/  FMUL R4, R18, R7 ;  /* 0x0000000712047220 */ /* 0x000fe20000400000 */
[----:B------:R-:W-:Y:S01]  /*0aa0*/  FADD R15, R10, R10 ;  /* 0x0000000a0a0f7221 */ /* 0x000fe20000000000 */
[----:B------:R-:W-:Y:S01]  /*0ab0*/  FMUL R5, R25, R6 ;  /* 0x0000000619057220 */ /* 0x000fe20000400000 */
[----:B------:R-:W-:Y:S01]  /*0ac0*/  FADD R7, R8, R8 ;  /* 0x0000000808077221 */ /* 0x000fe20000000000 */
[----:B------:R-:W-:Y:S01]  /*0ad0*/  FMUL R9, R9, R22 ;  /* 0x0000001609097220 */ /* 0x000fe20000400000 */
[C---:B------:R-:W-:Y:S01]  /*0ae0*/  FMUL R6, R18.reuse, R11 ;  /* 0x0000000b12067220 */ /* 0x040fe20000400000 */
[C---:B------:R-:W-:Y:S01]  /*0af0*/  FMUL R10, R18.reuse, R15 ;  /* 0x0000000f120a7220 */ /* 0x040fe20000400000 */
[----:B------:R-:W-:Y:S01]  /*0b00*/  FMUL R8, R18, R7 ;  /* 0x0000000712087220 */ /* 0x000fe20000400000 */
[-C--:B------:R-:W-:Y:S01]  /*0b10*/  FFMA R9, R9, R12.reuse, R4 ;  /* 0x0000000c09097223 */ /* 0x080fe20000000004 */
[----:B------:R-:W-:Y:S01]  /*0b20*/  FFMA R27, R27, R12, R6 ;  /* 0x0000000c1b1b7223 */ /* 0x000fe20000000006 */
[----:B------:R-:W-:-:S02]  /*0b30*/  HADD2.F32 R4, -RZ, R20.H0_H0 ;  /* 0x20000014ff047230 */ /* 0x000fc40000004100 */
[----:B------:R-:W-:Y:S02]  /*0b40*/  HADD2.F32 R6, -RZ, R21.H0_H0 ;  /* 0x20000015ff067230 */ /* 0x000fe40000004100 */
[-C--:B------:R-:W-:Y:S01]  /*0b50*/  FFMA R23, R23, R12.reuse, R10 ;  /* 0x0000000c17177223 */ /* 0x080fe2000000000a */
[----:B------:R-:W-:Y:S02]  /*0b60*/  HADD2.F32 R20, -RZ, R20.H1_H1 ;  /* 0x30000014ff147230 */ /* 0x000fe40000004100 */
[----:B------:R-:W-:Y:S01]  /*0b70*/  FFMA R8, R5, R12, R8 ;  /* 0x0000000c05087223 */ /* 0x000fe20000000008 */
[----:B------:R-:W-:Y:S02]  /*0b80*/  HADD2.F32 R21, -RZ, R21.H1_H1 ;  /* 0x30000015ff157230 */ /* 0x000fe40000004100 */
[----:B------:R-:W-:Y:S01]  /*0b90*/  FADD R4, R4, R9 ;  /* 0x0000000904047221 */ /* 0x000fe20000000000 */
[----:B------:R-:W-:Y:S01]  /*0ba0*/  FADD R6, R6, R27 ;  /* 0x0000001b06067221 */ /* 0x000fe20000000000 */
[----:B------:R-:W-:Y:S01]  /*0bb0*/  FADD R23, R20, R23 ;  /* 0x0000001714177221 */ /* 0x000fe20000000000 */
[----:B------:R-:W-:-:S04]  /*0bc0*/  FADD R21, R21, R8 ;  /* 0x0000000815157221 */ /* 0x000fc80000000000 */
[----:B------:R-:W-:Y:S02]  /*0bd0*/  F2FP.F16.F32.PACK_AB R4, R23, R4 ;  /* 0x000000041704723e */ /* 0x000fe400000000ff */
[----:B------:R-:W-:-:S05]  /*0be0*/  F2FP.F16.F32.PACK_AB R5, R21, R6 ;  /* 0x000000061505723e */ /* 0x000fca00000000ff */
[----:B------:R1:W-:Y:S01]  /*0bf0*/  @!P1 STG.E.64 desc[UR4][R16.64], R4 ;  /* 0x0000000410009986 */ /* 0x0003e2000c101b04 */
[----:B------:R-:W-:Y:S05]  /*0c00*/  @!P0 BRA `(.L_x_1) ;  /* 0xfffffff800a88947 */ /* 0x000fea000383ffff */
[----:B------:R-:W-:Y:S05]  /*0c10*/  EXIT ;  /* 0x000000000000794d */ /* 0x000fea0003800000 */
.L_x_2:
[----:B------:R-:W-:-:S00]  /*0c20*/  BRA `(.L_x_2) ;  /* 0xfffffffc00fc7947 */ /* 0x000fc0000383ffff */
[----:B------:R-:W-:-:S00]  /*0c30*/  NOP ;  /* 0x0000000000007918 */ /* 0x000fc00000000000 */
        /* <DEDUP_REMOVED lines=12> */
.L_x_3:


//--------------------- .nv.constant0.triton_red_fused__to_copy_add_div_mul_pow_sum_12 --------------------------
	.section	.nv.constant0.triton_red_fused__to_copy_add_div_mul_pow_sum_12,"a",@progbits
	.sectionflags	@""
	.align	4
.nv.constant0.triton_red_fused__to_copy_add_div_mul_pow_sum_12:
	.zero		600
